//
// Generated by NVIDIA NVVM Compiler
//
// Compiler Build ID: CL-36424714
// Cuda compilation tools, release 13.0, V13.0.88
// Based on NVVM 20.0.0
//

.version 9.0
.target sm_100
.address_size 64

	// .globl	_Z2k1Py
// _ZZ2k1PyE3arr has been demoted
// _ZZ2k2PymE3arr has been demoted

.visible .entry _Z2k1Py(
	.param .u64 .ptr .align 1 _Z2k1Py_param_0
)
{
	.reg .b32 	%r<4>;
	.reg .b32 	%f<3>;
	.reg .b64 	%rd<6>;
	// demoted variable
	.shared .align 4 .b8 _ZZ2k1PyE3arr[49140];
	ld.param.u64 	%rd3, [_Z2k1Py_param_0];
	cvta.to.global.u64 	%rd4, %rd3;
	// begin inline asm
	mov.u64 	%rd1, %clock64;
	// end inline asm
	mov.u32 	%r1, %tid.x;
	mov.u32 	%r2, _ZZ2k1PyE3arr;
	mad.lo.s32 	%r3, %r1, 28, %r2;
	ld.shared.f32 	%f1, [%r3];
	add.f32 	%f2, %f1, 0f3F800000;
	st.shared.f32 	[%r3], %f2;
	// begin inline asm
	mov.u64 	%rd2, %clock64;
	// end inline asm
	sub.s64 	%rd5, %rd2, %rd1;
	st.global.u64 	[%rd4], %rd5;
	ret;

}
	// .globl	_Z2k2Pym
.visible .entry _Z2k2Pym(
	.param .u64 .ptr .align 1 _Z2k2Pym_param_0,
	.param .u64 _Z2k2Pym_param_1
)
{
	.reg .b32 	%r<7>;
	.reg .b64 	%rd<6>;
	.reg .b64 	%fd<3>;
	// demoted variable
	.shared .align 8 .b8 _ZZ2k2PymE3arr[49152];
	ld.param.u64 	%rd3, [_Z2k2Pym_param_0];
	ld.param.u32 	%r1, [_Z2k2Pym_param_1];
	cvta.to.global.u64 	%rd4, %rd3;
	// begin inline asm
	mov.u64 	%rd1, %clock64;
	// end inline asm
	mov.u32 	%r2, %tid.x;
	mul.lo.s32 	%r3, %r2, %r1;
	shl.b32 	%r4, %r3, 3;
	mov.u32 	%r5, _ZZ2k2PymE3arr;
	add.s32 	%r6, %r5, %r4;
	ld.shared.f64 	%fd1, [%r6];
	add.f64 	%fd2, %fd1, 0d3FF0000000000000;
	st.shared.f64 	[%r6], %fd2;
	// begin inline asm
	mov.u64 	%rd2, %clock64;
	// end inline asm
	sub.s64 	%rd5, %rd2, %rd1;
	st.global.u64 	[%rd4], %rd5;
	ret;

}


// ===== COMPILED SASS (sm_100) =====

	.target	sm_100

	.elftype	@"ET_EXEC"


//--------------------- .note.nv.tkinfo           --------------------------
	.section	.note.nv.tkinfo,"",@"SHT_NOTE"
	.sectionflags	@"SHF_NOTE_NV_TKINFO"
	.tkinfo
        /*0018*/ 	.word	0x00000002
        /*0030*/ 	.string	""
        /*0030*/ 	.string	"ptxas"
        /*0030*/ 	.string	"Cuda compilation tools, release 13.0, V13.0.88"
        /*0030*/ 	.string	"Build cuda_13.0.r13.0/compiler.36424714_0"
        /*0030*/ 	.string	"-arch sm_100 -m 64 "



//--------------------- .note.nv.cuinfo           --------------------------
	.section	.note.nv.cuinfo,"",@"SHT_NOTE"
	.sectionflags	@"SHF_NOTE_NV_CUINFO"
        /*0018*/ 	.short	0x0002
        /*001a*/ 	.short	0x0064
        /*001c*/ 	.short	0x0082
	.zero		2


//--------------------- .nv.info                  --------------------------
	.section	.nv.info,"",@"SHT_CUDA_INFO"
	.align	4


	//----- nvinfo : EIATTR_REGCOUNT
	.align		4
        /*0000*/ 	.byte	0x04, 0x2f
        /*0002*/ 	.short	(.L_1 - .L_0)
	.align		4
.L_0:
        /*0004*/ 	.word	index@(_Z2k1Py)
        /*0008*/ 	.word	0x0000000a


	//----- nvinfo : EIATTR_FRAME_SIZE
	.align		4
.L_1:
        /*000c*/ 	.byte	0x04, 0x11
        /*000e*/ 	.short	(.L_3 - .L_2)
	.align		4
.L_2:
        /*0010*/ 	.word	index@(_Z2k1Py)
        /*0014*/ 	.word	0x00000000


	//----- nvinfo : EIATTR_REGCOUNT
	.align		4
.L_3:
        /*0018*/ 	.byte	0x04, 0x2f
        /*001a*/ 	.short	(.L_5 - .L_4)
	.align		4
.L_4:
        /*001c*/ 	.word	index@(_Z2k2Pym)
        /*0020*/ 	.word	0x0000000a


	//----- nvinfo : EIATTR_FRAME_SIZE
	.align		4
.L_5:
        /*0024*/ 	.byte	0x04, 0x11
        /*0026*/ 	.short	(.L_7 - .L_6)
	.align		4
.L_6:
        /*0028*/ 	.word	index@(_Z2k2Pym)
        /*002c*/ 	.word	0x00000000


	//----- nvinfo : EIATTR_MIN_STACK_SIZE
	.align		4
.L_7:
        /*0030*/ 	.byte	0x04, 0x12
        /*0032*/ 	.short	(.L_9 - .L_8)
	.align		4
.L_8:
        /*0034*/ 	.word	index@(_Z2k2Pym)
        /*0038*/ 	.word	0x00000000


	//----- nvinfo : EIATTR_MIN_STACK_SIZE
	.align		4
.L_9:
        /*003c*/ 	.byte	0x04, 0x12
        /*003e*/ 	.short	(.L_11 - .L_10)
	.align		4
.L_10:
        /*0040*/ 	.word	index@(_Z2k1Py)
        /*0044*/ 	.word	0x00000000
.L_11:


//--------------------- .nv.compat                --------------------------
	.section	.nv.compat,"",@"SHT_CUDA_COMPAT_INFO"
	.align	4
        /*0000*/ 	.byte	0x02, 0x09, 0x00, 0x00, 0x02, 0x02, 0x01, 0x00, 0x02, 0x05, 0x05, 0x00, 0x03, 0x07, 0x01, 0x01
        /*0010*/ 	.byte	0x02, 0x03, 0x00, 0x00, 0x02, 0x06, 0x01, 0x00, 0x04, 0x0b, 0x08, 0x00, 0x01, 0x00, 0x00, 0x00
        /*0020*/ 	.byte	0x00, 0x00, 0x00, 0x00


//--------------------- .nv.info._Z2k2Pym         --------------------------
	.section	.nv.info._Z2k2Pym,"",@"SHT_CUDA_INFO"
	.sectionflags	@""
	.align	4


	//----- nvinfo : EIATTR_CUDA_API_VERSION
	.align		4
        /*0000*/ 	.byte	0x04, 0x37
        /*0002*/ 	.short	(.L_13 - .L_12)
.L_12:
        /*0004*/ 	.word	0x00000082


	//----- nvinfo : EIATTR_KPARAM_INFO
	.align		4
.L_13:
        /*0008*/ 	.byte	0x04, 0x17
        /*000a*/ 	.short	(.L_15 - .L_14)
.L_14:
        /*000c*/ 	.word	0x00000000
        /*0010*/ 	.short	0x0001
        /*0012*/ 	.short	0x0008
        /*0014*/ 	.byte	0x00, 0xf0, 0x21, 0x00


	//----- nvinfo : EIATTR_KPARAM_INFO
	.align		4
.L_15:
        /*0018*/ 	.byte	0x04, 0x17
        /*001a*/ 	.short	(.L_17 - .L_16)
.L_16:
        /*001c*/ 	.word	0x00000000
        /*0020*/ 	.short	0x0000
        /*0022*/ 	.short	0x0000
        /*0024*/ 	.byte	0x00, 0xf5, 0x21, 0x00


	//----- nvinfo : EIATTR_SPARSE_MMA_MASK
	.align		4
.L_17:
        /*0028*/ 	.byte	0x03, 0x50
        /*002a*/ 	.short	0x0000


	//----- nvinfo : EIATTR_MAXREG_COUNT
	.align		4
        /*002c*/ 	.byte	0x03, 0x1b
        /*002e*/ 	.short	0x00ff


	//----- nvinfo : EIATTR_MERCURY_ISA_VERSION
	.align		4
        /*0030*/ 	.byte	0x03, 0x5f
        /*0032*/ 	.short	0x0101


	//----- nvinfo : EIATTR_VRC_CTA_INIT_COUNT
	.align		4
        /*0034*/ 	.byte	0x02, 0x4a
	.zero		1
	.zero		1


	//----- nvinfo : EIATTR_EXIT_INSTR_OFFSETS
	.align		4
        /*0038*/ 	.byte	0x04, 0x1c
        /*003a*/ 	.short	(.L_19 - .L_18)


	//   ....[0]....
.L_18:
        /*003c*/ 	.word	0x00000130


	//----- nvinfo : EIATTR_CBANK_PARAM_SIZE
	.align		4
.L_19:
        /*0040*/ 	.byte	0x03, 0x19
        /*0042*/ 	.short	0x0010


	//----- nvinfo : EIATTR_PARAM_CBANK
	.align		4
        /*0044*/ 	.byte	0x04, 0x0a
        /*0046*/ 	.short	(.L_21 - .L_20)
	.align		4
.L_20:
        /*0048*/ 	.word	index@(.nv.constant0._Z2k2Pym)
        /*004c*/ 	.short	0x0380
        /*004e*/ 	.short	0x0010


	//----- nvinfo : EIATTR_SW_WAR
	.align		4
.L_21:
        /*0050*/ 	.byte	0x04, 0x36
        /*0052*/ 	.short	(.L_23 - .L_22)
.L_22:
        /*0054*/ 	.word	0x00000008
.L_23:


//--------------------- .nv.info._Z2k1Py          --------------------------
	.section	.nv.info._Z2k1Py,"",@"SHT_CUDA_INFO"
	.sectionflags	@""
	.align	4


	//----- nvinfo : EIATTR_CUDA_API_VERSION
	.align		4
        /*0000*/ 	.byte	0x04, 0x37
        /*0002*/ 	.short	(.L_25 - .L_24)
.L_24:
        /*0004*/ 	.word	0x00000082


	//----- nvinfo : EIATTR_KPARAM_INFO
	.align		4
.L_25:
        /*0008*/ 	.byte	0x04, 0x17
        /*000a*/ 	.short	(.L_27 - .L_26)
.L_26:
        /*000c*/ 	.word	0x00000000
        /*0010*/ 	.short	0x0000
        /*0012*/ 	.short	0x0000
        /*0014*/ 	.byte	0x00, 0xf5, 0x21, 0x00


	//----- nvinfo : EIATTR_SPARSE_MMA_MASK
	.align		4
.L_27:
        /*0018*/ 	.byte	0x03, 0x50
        /*001a*/ 	.short	0x0000


	//----- nvinfo : EIATTR_MAXREG_COUNT
	.align		4
        /*001c*/ 	.byte	0x03, 0x1b
        /*001e*/ 	.short	0x00ff


	//----- nvinfo : EIATTR_MERCURY_ISA_VERSION
	.align		4
        /*0020*/ 	.byte	0x03, 0x5f
        /*0022*/ 	.short	0x0101


	//----- nvinfo : EIATTR_VRC_CTA_INIT_COUNT
	.align		4
        /*0024*/ 	.byte	0x02, 0x4a
	.zero		1
	.zero		1


	//----- nvinfo : EIATTR_EXIT_INSTR_OFFSETS
	.align		4
        /*0028*/ 	.byte	0x04, 0x1c
        /*002a*/ 	.short	(.L_29 - .L_28)


	//   ....[0]....
.L_28:
        /*002c*/ 	.word	0x00000110


	//----- nvinfo : EIATTR_CBANK_PARAM_SIZE
	.align		4
.L_29:
        /*0030*/ 	.byte	0x03, 0x19
        /*0032*/ 	.short	0x0008


	//----- nvinfo : EIATTR_PARAM_CBANK
	.align		4
        /*0034*/ 	.byte	0x04, 0x0a
        /*0036*/ 	.short	(.L_31 - .L_30)
	.align		4
.L_30:
        /*0038*/ 	.word	index@(.nv.constant0._Z2k1Py)
        /*003c*/ 	.short	0x0380
        /*003e*/ 	.short	0x0008


	//----- nvinfo : EIATTR_SW_WAR
	.align		4
.L_31:
        /*0040*/ 	.byte	0x04, 0x36
        /*0042*/ 	.short	(.L_33 - .L_32)
.L_32:
        /*0044*/ 	.word	0x00000008
.L_33:


//--------------------- .nv.callgraph             --------------------------
	.section	.nv.callgraph,"",@"SHT_CUDA_CALLGRAPH"
	.align	4
	.sectionentsize	8
	.align		4
        /*0000*/ 	.word	0x00000000
	.align		4
        /*0004*/ 	.word	0xffffffff
	.align		4
        /*0008*/ 	.word	0x00000000
	.align		4
        /*000c*/ 	.word	0xfffffffe
	.align		4
        /*0010*/ 	.word	0x00000000
	.align		4
        /*0014*/ 	.word	0xfffffffd
	.align		4
        /*0018*/ 	.word	0x00000000
	.align		4
        /*001c*/ 	.word	0xfffffffc


//--------------------- .text._Z2k2Pym            --------------------------
	.section	.text._Z2k2Pym,"ax",@progbits
	.align	128
        .global         _Z2k2Pym
        .type           _Z2k2Pym,@function
        .size           _Z2k2Pym,(.L_x_2 - _Z2k2Pym)
        .other          _Z2k2Pym,@"STO_CUDA_ENTRY STV_DEFAULT"
_Z2k2Pym:
.text._Z2k2Pym:
[----:B------:R-:W-:Y:S01]  /*0000*/  LDC R1, c[0x0][0x37c] ;  /* 0x0000df00ff017b82 */ /* 0x000fe20000000800 */
[----:B------:R-:W0:Y:S01]  /*0010*/  LDCU.64 UR6, c[0x0][0x358] ;  /* 0x00006b00ff0677ac */ /* 0x000e220008000a00 */
[----:B------:R-:W-:Y:S01]  /*0020*/  NOP ;  /* 0x0000000000007918 */ /* 0x000fe20000000000 */
[----:B------:R-:W-:Y:S01]  /*0030*/  CS2R R4, SR_CLOCKLO ;  /* 0x0000000000047805 */ /* 0x000fe20000015000 */
[----:B------:R-:W1:Y:S04]  /*0040*/  S2R R0, SR_TID.X ;  /* 0x0000000000007919 */ /* 0x000e680000002100 */
[----:B------:R-:W2:Y:S01]  /*0050*/  S2UR UR5, SR_CgaCtaId ;  /* 0x00000000000579c3 */ /* 0x000ea20000008800 */
[----:B------:R-:W1:Y:S01]  /*0060*/  LDCU UR8, c[0x0][0x388] ;  /* 0x00007100ff0877ac */ /* 0x000e620008000800 */
[----:B------:R-:W-:-:S02]  /*0070*/  UMOV UR4, 0x400 ;  /* 0x0000040000047882 */ /* 0x000fc40000000000 */
[----:B--2---:R-:W-:Y:S01]  /*0080*/  ULEA UR4, UR5, UR4, 0x18 ;  /* 0x0000000405047291 */ /* 0x004fe2000f8ec0ff */
[----:B-1----:R-:W-:-:S05]  /*0090*/  IMAD R0, R0, UR8, RZ ;  /* 0x0000000800007c24 */ /* 0x002fca000f8e02ff */
[----:B------:R-:W-:-:S05]  /*00a0*/  LEA R7, R0, UR4, 0x3 ;  /* 0x0000000400077c11 */ /* 0x000fca000f8e18ff */
[----:B------:R-:W1:Y:S02]  /*00b0*/  LDS.64 R2, [R7] ;  /* 0x0000000007027984 */ /* 0x000e640000000a00 */
[----:B-1----:R-:W-:-:S07]  /*00c0*/  DADD R2, R2, 1 ;  /* 0x3ff0000002027429 */ /* 0x002fce0000000000 */
[----:B------:R1:W-:Y:S02]  /*00d0*/  STS.64 [R7], R2 ;  /* 0x0000000207007388 */ /* 0x0003e40000000a00 */
[----:B-1----:R-:W-:Y:S01]  /*00e0*/  CS2R R6, SR_CLOCKLO ;  /* 0x0000000000067805 */ /* 0x002fe20000015000 */
[----:B------:R-:W0:Y:S05]  /*00f0*/  LDC.64 R2, c[0x0][0x380] ;  /* 0x0000e000ff027b82 */ /* 0x000e2a0000000a00 */
[----:B------:R-:W-:-:S05]  /*0100*/  IADD3 R4, P0, PT, -R4, R6, RZ ;  /* 0x0000000604047210 */ /* 0x000fca0007f1e1ff */
[----:B------:R-:W-:-:S05]  /*0110*/  IMAD.X R5, R7, 0x1, ~R5, P0 ;  /* 0x0000000107057824 */ /* 0x000fca00000e0e05 */
[----:B0-----:R-:W-:Y:S01]  /*0120*/  STG.E.64 desc[UR6][R2.64], R4 ;  /* 0x0000000402007986 */ /* 0x001fe2000c101b06 */
[----:B------:R-:W-:Y:S05]  /*0130*/  EXIT ;  /* 0x000000000000794d */ /* 0x000fea0003800000 */
.L_x_0:
[----:B------:R-:W-:-:S00]  /*0140*/  BRA `(.L_x_0) ;  /* 0xfffffffc00fc7947 */ /* 0x000fc0000383ffff */
[----:B------:R-:W-:-:S00]  /*0150*/  NOP ;  /* 0x0000000000007918 */ /* 0x000fc00000000000 */
        /* <DEDUP_REMOVED lines=10> */
.L_x_2:


//--------------------- .text._Z2k1Py             --------------------------
	.section	.text._Z2k1Py,"ax",@progbits
	.align	128
        .global         _Z2k1Py
        .type           _Z2k1Py,@function
        .size           _Z2k1Py,(.L_x_3 - _Z2k1Py)
        .other          _Z2k1Py,@"STO_CUDA_ENTRY STV_DEFAULT"
_Z2k1Py:
.text._Z2k1Py:
[----:B------:R-:W-:Y:S01]  /*0000*/  LDC R1, c[0x0][0x37c] ;  /* 0x0000df00ff017b82 */ /* 0x000fe20000000800 */
[----:B------:R-:W0:Y:S01]  /*0010*/  LDCU.64 UR4, c[0x0][0x358] ;  /* 0x00006b00ff0477ac */ /* 0x000e220008000a00 */
[----:B------:R-:W-:Y:S01]  /*0020*/  NOP ;  /* 0x0000000000007918 */ /* 0x000fe20000000000 */
[----:B------:R-:W-:Y:S01]  /*0030*/  CS2R R4, SR_CLOCKLO ;  /* 0x0000000000047805 */ /* 0x000fe20000015000 */
[----:B------:R-:W1:Y:S01]  /*0040*/  S2R R3, SR_CgaCtaId ;  /* 0x0000000000037919 */ /* 0x000e620000008800 */
[----:B------:R-:W-:Y:S01]  /*0050*/  MOV R0, 0x400 ;  /* 0x0000040000007802 */ /* 0x000fe20000000f00 */
[----:B------:R-:W2:Y:S03]  /*0060*/  S2R R7, SR_TID.X ;  /* 0x0000000000077919 */ /* 0x000ea60000002100 */
[----:B-1----:R-:W-:-:S05]  /*0070*/  LEA R0, R3, R0, 0x18 ;  /* 0x0000000003007211 */ /* 0x002fca00078ec0ff */
[----:B--2---:R-:W-:-:S05]  /*0080*/  IMAD R0, R7, 0x1c, R0 ;  /* 0x0000001c07007824 */ /* 0x004fca00078e0200 */
[----:B------:R-:W1:Y:S02]  /*0090*/  LDS R2, [R0] ;  /* 0x0000000000027984 */ /* 0x000e640000000800 */
[----:B-1----:R-:W-:-:S05]  /*00a0*/  FADD R3, R2, 1 ;  /* 0x3f80000002037421 */ /* 0x002fca0000000000 */
[----:B------:R1:W-:Y:S01]  /*00b0*/  STS [R0], R3 ;  /* 0x0000000300007388 */ /* 0x0003e20000000800 */
[----:B------:R-:W-:Y:S01]  /*00c0*/  CS2R R6, SR_CLOCKLO ;  /* 0x0000000000067805 */ /* 0x000fe20000015000 */
[----:B-1----:R-:W0:Y:S05]  /*00d0*/  LDC.64 R2, c[0x0][0x380] ;  /* 0x0000e000ff027b82 */ /* 0x002e2a0000000a00 */
[----:B------:R-:W-:-:S05]  /*00e0*/  IADD3 R4, P0, PT, -R4, R6, RZ ;  /* 0x0000000604047210 */ /* 0x000fca0007f1e1ff */
[----:B------:R-:W-:-:S05]  /*00f0*/  IMAD.X R5, R7, 0x1, ~R5, P0 ;  /* 0x0000000107057824 */ /* 0x000fca00000e0e05 */
[----:B0-----:R-:W-:Y:S01]  /*0100*/  STG.E.64 desc[UR4][R2.64], R4 ;  /* 0x0000000402007986 */ /* 0x001fe2000c101b04 */
[----:B------:R-:W-:Y:S05]  /*0110*/  EXIT ;  /* 0x000000000000794d */ /* 0x000fea0003800000 */
.L_x_1:
        /* <DEDUP_REMOVED lines=14> */
.L_x_3:


//--------------------- .nv.shared._Z2k2Pym       --------------------------
	.section	.nv.shared._Z2k2Pym,"aw",@nobits
	.sectionflags	@""
	.align	8
.nv.shared._Z2k2Pym:
	.zero		50176


//--------------------- .nv.shared.reserved.0     --------------------------
	.section	.nv.shared.reserved.0,"aw",@nobits
	.weak		__nv_reservedSMEM_offset_0_alias
	.size		__nv_reservedSMEM_offset_0_alias, 0, 64
	.other		__nv_reservedSMEM_offset_0_alias,@"STO_CUDA_RESERVED_SHARED STV_DEFAULT"
__nv_reservedSMEM_offset_0_alias:
	.zero		0
	.zero		64


//--------------------- .nv.shared._Z2k1Py        --------------------------
	.section	.nv.shared._Z2k1Py,"aw",@nobits
	.sectionflags	@""
	.align	4
.nv.shared._Z2k1Py:
	.zero		50164


//--------------------- .nv.constant0._Z2k2Pym    --------------------------
	.section	.nv.constant0._Z2k2Pym,"a",@progbits
	.sectionflags	@""
	.align	4
.nv.constant0._Z2k2Pym:
	.zero		912


//--------------------- .nv.constant0._Z2k1Py     --------------------------
	.section	.nv.constant0._Z2k1Py,"a",@progbits
	.sectionflags	@""
	.align	4
.nv.constant0._Z2k1Py:
	.zero		904


//--------------------- SYMBOLS --------------------------

	.type		.nv.reservedSmem.offset0,@object
	.size		.nv.reservedSmem.offset0,0x4
	.type		.nv.reservedSmem.cap,@object
	.size		.nv.reservedSmem.cap,0x4
